	.headerflags	@"EF_CUDA_TEXMODE_UNIFIED EF_CUDA_64BIT_ADDRESS EF_CUDA_ACCELERATORS EF_CUDA_SM90 EF_CUDA_VIRTUAL_SM(EF_CUDA_SM90)"
	.elftype	@"ET_EXEC"


//--------------------- .nv.info                  --------------------------
	.section	.nv.info,"",@"SHT_CUDA_INFO"
	.align	4


	//----- nvinfo : EIATTR_REGCOUNT
	.align		4
        /*0000*/ 	.byte	0x04, 0x2f
        /*0002*/ 	.short	(.L_3 - .L_2)
	.align		4
.L_2:
        /*0004*/ 	.word	index@(triton_poi_fused__native_batch_norm_legit_no_training_add_relu_24)
        /*0008*/ 	.word	0x00000020


	//----- nvinfo : EIATTR_MIN_STACK_SIZE
	.align		4
.L_3:
        /*000c*/ 	.byte	0x04, 0x12
        /*000e*/ 	.short	(.L_5 - .L_4)
	.align		4
.L_4:
        /*0010*/ 	.word	index@(triton_poi_fused__native_batch_norm_legit_no_training_add_relu_24)
        /*0014*/ 	.word	0x00000000


	//----- nvinfo : EIATTR_FRAME_SIZE
	.align		4
.L_5:
        /*0018*/ 	.byte	0x04, 0x11
        /*001a*/ 	.short	(.L_7 - .L_6)
	.align		4
.L_6:
        /*001c*/ 	.word	index@(triton_poi_fused__native_batch_norm_legit_no_training_add_relu_24)
        /*0020*/ 	.word	0x00000000


	//----- nvinfo : EIATTR_MIN_STACK_SIZE
	.align		4
.L_7:
        /*0024*/ 	.byte	0x04, 0x12
        /*0026*/ 	.short	(.L_9 - .L_8)
	.align		4
.L_8:
        /*0028*/ 	.word	index@(triton_poi_fused__native_batch_norm_legit_no_training_add_relu_24)
        /*002c*/ 	.word	0x00000000
.L_9:


//--------------------- .nv.info.triton_poi_fused__native_batch_norm_legit_no_training_add_relu_24 --------------------------
	.section	.nv.info.triton_poi_fused__native_batch_norm_legit_no_training_add_relu_24,"",@"SHT_CUDA_INFO"
	.sectionflags	@""
	.align	4


	//----- nvinfo : EIATTR_CUDA_API_VERSION
	.align		4
        /*0000*/ 	.byte	0x04, 0x37
        /*0002*/ 	.short	(.L_11 - .L_10)
.L_10:
        /*0004*/ 	.word	0x0000007c


	//----- nvinfo : EIATTR_KPARAM_INFO
	.align		4
.L_11:
        /*0008*/ 	.byte	0x04, 0x17
        /*000a*/ 	.short	(.L_13 - .L_12)
.L_12:
        /*000c*/ 	.word	0x00000000
        /*0010*/ 	.short	0x0008
        /*0012*/ 	.short	0x003c
        /*0014*/ 	.byte	0x00, 0xf0, 0x11, 0x00


	//----- nvinfo : EIATTR_KPARAM_INFO
	.align		4
.L_13:
        /*0018*/ 	.byte	0x04, 0x17
        /*001a*/ 	.short	(.L_15 - .L_14)
.L_14:
        /*001c*/ 	.word	0x00000000
        /*0020*/ 	.short	0x0007
        /*0022*/ 	.short	0x0038
        /*0024*/ 	.byte	0x00, 0xf0, 0x11, 0x00


	//----- nvinfo : EIATTR_KPARAM_INFO
	.align		4
.L_15:
        /*0028*/ 	.byte	0x04, 0x17
        /*002a*/ 	.short	(.L_17 - .L_16)
.L_16:
        /*002c*/ 	.word	0x00000000
        /*0030*/ 	.short	0x0006
        /*0032*/ 	.short	0x0030
        /*0034*/ 	.byte	0x00, 0xf4, 0x21, 0x00


	//----- nvinfo : EIATTR_KPARAM_INFO
	.align		4
.L_17:
        /*0038*/ 	.byte	0x04, 0x17
        /*003a*/ 	.short	(.L_19 - .L_18)
.L_18:
        /*003c*/ 	.word	0x00000000
        /*0040*/ 	.short	0x0005
        /*0042*/ 	.short	0x0028
        /*0044*/ 	.byte	0x00, 0xf4, 0x21, 0x00


	//----- nvinfo : EIATTR_KPARAM_INFO
	.align		4
.L_19:
        /*0048*/ 	.byte	0x04, 0x17
        /*004a*/ 	.short	(.L_21 - .L_20)
.L_20:
        /*004c*/ 	.word	0x00000000
        /*0050*/ 	.short	0x0004
        /*0052*/ 	.short	0x0020
        /*0054*/ 	.byte	0x00, 0xf4, 0x21, 0x00


	//----- nvinfo : EIATTR_KPARAM_INFO
	.align		4
.L_21:
        /*0058*/ 	.byte	0x04, 0x17
        /*005a*/ 	.short	(.L_23 - .L_22)
.L_22:
        /*005c*/ 	.word	0x00000000
        /*0060*/ 	.short	0x0003
        /*0062*/ 	.short	0x0018
        /*0064*/ 	.byte	0x00, 0xf4, 0x21, 0x00


	//----- nvinfo : EIATTR_KPARAM_INFO
	.align		4
.L_23:
        /*0068*/ 	.byte	0x04, 0x17
        /*006a*/ 	.short	(.L_25 - .L_24)
.L_24:
        /*006c*/ 	.word	0x00000000
        /*0070*/ 	.short	0x0002
        /*0072*/ 	.short	0x0010
        /*0074*/ 	.byte	0x00, 0xf4, 0x21, 0x00


	//----- nvinfo : EIATTR_KPARAM_INFO
	.align		4
.L_25:
        /*0078*/ 	.byte	0x04, 0x17
        /*007a*/ 	.short	(.L_27 - .L_26)
.L_26:
        /*007c*/ 	.word	0x00000000
        /*0080*/ 	.short	0x0001
        /*0082*/ 	.short	0x0008
        /*0084*/ 	.byte	0x00, 0xf4, 0x21, 0x00


	//----- nvinfo : EIATTR_KPARAM_INFO
	.align		4
.L_27:
        /*0088*/ 	.byte	0x04, 0x17
        /*008a*/ 	.short	(.L_29 - .L_28)
.L_28:
        /*008c*/ 	.word	0x00000000
        /*0090*/ 	.short	0x0000
        /*0092*/ 	.short	0x0000
        /*0094*/ 	.byte	0x00, 0xf4, 0x21, 0x00


	//----- nvinfo : EIATTR_SPARSE_MMA_MASK
	.align		4
.L_29:
        /*0098*/ 	.byte	0x03, 0x50
        /*009a*/ 	.short	0x0000


	//----- nvinfo : EIATTR_MAXREG_COUNT
	.align		4
        /*009c*/ 	.byte	0x03, 0x1b
        /*009e*/ 	.short	0x00ff


	//----- nvinfo : EIATTR_EXIT_INSTR_OFFSETS
	.align		4
        /*00a0*/ 	.byte	0x04, 0x1c
        /*00a2*/ 	.short	(.L_31 - .L_30)


	//   ....[0]....
.L_30:
        /*00a4*/ 	.word	0x00000bc0


	//   ....[1]....
        /*00a8*/ 	.word	0x00000c10


	//----- nvinfo : EIATTR_REQNTID
	.align		4
.L_31:
        /*00ac*/ 	.byte	0x04, 0x10
        /*00ae*/ 	.short	(.L_33 - .L_32)
.L_32:
        /*00b0*/ 	.word	0x00000080
        /*00b4*/ 	.word	0x00000001
        /*00b8*/ 	.word	0x00000001


	//----- nvinfo : EIATTR_CBANK_PARAM_SIZE
	.align		4
.L_33:
        /*00bc*/ 	.byte	0x03, 0x19
        /*00be*/ 	.short	0x0040


	//----- nvinfo : EIATTR_PARAM_CBANK
	.align		4
        /*00c0*/ 	.byte	0x04, 0x0a
        /*00c2*/ 	.short	(.L_35 - .L_34)
	.align		4
.L_34:
        /*00c4*/ 	.word	index@(.nv.constant0.triton_poi_fused__native_batch_norm_legit_no_training_add_relu_24)
        /*00c8*/ 	.short	0x0210
        /*00ca*/ 	.short	0x0040


	//----- nvinfo : EIATTR_SW_WAR
	.align		4
.L_35:
        /*00cc*/ 	.byte	0x04, 0x36
        /*00ce*/ 	.short	(.L_37 - .L_36)
.L_36:
        /*00d0*/ 	.word	0x00000008
.L_37:


//--------------------- .nv.callgraph             --------------------------
	.section	.nv.callgraph,"",@"SHT_CUDA_CALLGRAPH"
	.align	4
	.sectionentsize	8
	.align		4
        /*0000*/ 	.word	0x00000000
	.align		4
        /*0004*/ 	.word	0xffffffff
	.align		4
        /*0008*/ 	.word	0x00000000
	.align		4
        /*000c*/ 	.word	0xfffffffe
	.align		4
        /*0010*/ 	.word	0x00000000
	.align		4
        /*0014*/ 	.word	0xfffffffd
	.align		4
        /*0018*/ 	.word	0x00000000
	.align		4
        /*001c*/ 	.word	0xfffffffc


//--------------------- .nv.constant4             --------------------------
	.section	.nv.constant4,"a",@progbits
	.align	8
	.align		8
.nv.constant4:
        /*0000*/ 	.dword	_$_str
	.align		8
        /*0008*/ 	.dword	_$_str_$_2


//--------------------- .text.triton_poi_fused__native_batch_norm_legit_no_training_add_relu_24 --------------------------
	.section	.text.triton_poi_fused__native_batch_norm_legit_no_training_add_relu_24,"ax",@progbits
	.sectionflags	@"SHF_BARRIERS=1"
	.align	128
        .global         triton_poi_fused__native_batch_norm_legit_no_training_add_relu_24
        .type           triton_poi_fused__native_batch_norm_legit_no_training_add_relu_24,@function
        .size           triton_poi_fused__native_batch_norm_legit_no_training_add_relu_24,(.L_x_1 - triton_poi_fused__native_batch_norm_legit_no_training_add_relu_24)
        .other          triton_poi_fused__native_batch_norm_legit_no_training_add_relu_24,@"STO_CUDA_ENTRY STV_DEFAULT"
triton_poi_fused__native_batch_norm_legit_no_training_add_relu_24:
.text.triton_poi_fused__native_batch_norm_legit_no_training_add_relu_24:
[----:B------:R-:W0:Y:S01]  /*0000*/  LDC R1, c[0x0][0x28] ;  /* 0x00000a00ff017b82 */ /* 0x000e220000000800 */
[----:B------:R-:W1:Y:S07]  /*0010*/  S2R R3, SR_CTAID.X ;  /* 0x0000000000037919 */ /* 0x000e6e0000002500 */
[----:B------:R-:W2:Y:S01]  /*0020*/  LDC.64 R14, c[0x0][0x220] ;  /* 0x00008800ff0e7b82 */ /* 0x000ea20000000a00 */
[----:B------:R-:W-:Y:S02]  /*0030*/  CS2R R4, SRZ ;  /* 0x0000000000047805 */ /* 0x000fe4000001ff00 */
[----:B------:R-:W-:Y:S01]  /*0040*/  CS2R R6, SRZ ;  /* 0x0000000000067805 */ /* 0x000fe2000001ff00 */
[----:B------:R-:W3:Y:S01]  /*0050*/  S2R R0, SR_TID.X ;  /* 0x0000000000007919 */ /* 0x000ee20000002100 */
[----:B------:R-:W-:Y:S01]  /*0060*/  ULDC.64 UR6, c[0x0][0x208] ;  /* 0x0000820000067ab9 */ /* 0x000fe20000000a00 */
[----:B------:R-:W4:Y:S02]  /*0070*/  S2R R2, SR_CTAID.Y ;  /* 0x0000000000027919 */ /* 0x000f240000002600 */
[----:B------:R-:W5:Y:S08]  /*0080*/  LDC.64 R16, c[0x0][0x218] ;  /* 0x00008600ff107b82 */ /* 0x000f700000000a00 */
[----:B------:R-:W4:Y:S01]  /*0090*/  LDC.64 R22, c[0x0][0x210] ;  /* 0x00008400ff167b82 */ /* 0x000f220000000a00 */
[----:B-1----:R-:W-:-:S04]  /*00a0*/  IMAD.SHL.U32 R3, R3, 0x4, RZ ;  /* 0x0000000403037824 */ /* 0x002fc800078e00ff */
[C---:B--2---:R-:W-:Y:S01]  /*00b0*/  IMAD.WIDE R14, R3.reuse, 0x4, R14 ;  /* 0x00000004030e7825 */ /* 0x044fe200078e020e */
[----:B------:R-:W-:-:S13]  /*00c0*/  ISETP.GE.AND P2, PT, R3, 0x400, PT ;  /* 0x000004000300780c */ /* 0x000fda0003f46270 */
[----:B------:R1:W2:Y:S01]  /*00d0*/  @!P2 LDG.E.EL.128 R4, desc[UR6][R14.64] ;  /* 0x000000060e04a981 */ /* 0x0002a2000c2e1d00 */
[----:B---3--:R-:W-:Y:S01]  /*00e0*/  LOP3.LUT R9, R0, 0x7f, RZ, 0xc0, !PT ;  /* 0x0000007f00097812 */ /* 0x008fe200078ec0ff */
[----:B-----5:R-:W-:Y:S01]  /*00f0*/  IMAD.WIDE R26, R3, 0x4, R16 ;  /* 0x00000004031a7825 */ /* 0x020fe200078e0210 */
[----:B------:R-:W-:Y:S02]  /*0100*/  CS2R R12, SRZ ;  /* 0x00000000000c7805 */ /* 0x000fe4000001ff00 */
[----:B------:R-:W-:Y:S02]  /*0110*/  CS2R R10, SRZ ;  /* 0x00000000000a7805 */ /* 0x000fe4000001ff00 */
[----:B----4-:R-:W-:Y:S02]  /*0120*/  PRMT R18, R9, 0x6540, R2 ;  /* 0x0000654009127816 */ /* 0x010fe40000000002 */
[----:B------:R-:W-:Y:S02]  /*0130*/  CS2R R16, SRZ ;  /* 0x0000000000107805 */ /* 0x000fe4000001ff00 */
[----:B------:R-:W-:-:S02]  /*0140*/  CS2R R8, SRZ ;  /* 0x0000000000087805 */ /* 0x000fc4000001ff00 */
[C---:B------:R-:W-:Y:S01]  /*0150*/  ISETP.LT.AND P1, PT, R18.reuse, 0x100, !P2 ;  /* 0x000001001200780c */ /* 0x040fe20005721270 */
[C---:B------:R-:W-:Y:S01]  /*0160*/  IMAD R21, R18.reuse, 0x400, R3 ;  /* 0x0000040012157824 */ /* 0x040fe200078e0203 */
[----:B------:R-:W-:Y:S02]  /*0170*/  LOP3.LUT R18, R18, 0x80, RZ, 0xfc, !PT ;  /* 0x0000008012127812 */ /* 0x000fe400078efcff */
[----:B-1----:R-:W-:Y:S01]  /*0180*/  CS2R R14, SRZ ;  /* 0x00000000000e7805 */ /* 0x002fe2000001ff00 */
[----:B0-----:R-:W-:Y:S01]  /*0190*/  IMAD.WIDE R24, R21, 0x4, R22 ;  /* 0x0000000415187825 */ /* 0x001fe200078e0216 */
[----:B------:R-:W-:-:S03]  /*01a0*/  ISETP.LT.AND P0, PT, R18, 0x100, !P2 ;  /* 0x000001001200780c */ /* 0x000fc60005701270 */
[----:B------:R-:W-:Y:S01]  /*01b0*/  IMAD R20, R18, 0x400, R3 ;  /* 0x0000040012147824 */ /* 0x000fe200078e0203 */
[----:B------:R-:W-:Y:S01]  /*01c0*/  CS2R R18, SRZ ;  /* 0x0000000000127805 */ /* 0x000fe2000001ff00 */
[----:B------:R0:W3:Y:S02]  /*01d0*/  @!P2 LDG.E.EL.128 R12, desc[UR6][R26.64] ;  /* 0x000000061a0ca981 */ /* 0x0000e4000c2e1d00 */
[----:B------:R-:W-:Y:S02]  /*01e0*/  IMAD.WIDE R22, R20, 0x4, R22 ;  /* 0x0000000414167825 */ /* 0x000fe400078e0216 */
[----:B------:R1:W4:Y:S04]  /*01f0*/  @P1 LDG.E.EL.128 R8, desc[UR6][R24.64] ;  /* 0x0000000618081981 */ /* 0x000328000c2e1d00 */
[----:B------:R5:W3:Y:S01]  /*0200*/  @P0 LDG.E.EL.128 R16, desc[UR6][R22.64] ;  /* 0x0000000616100981 */ /* 0x000ae2000c2e1d00 */
[----:B0-----:R-:W0:Y:S02]  /*0210*/  LDC.64 R26, c[0x0][0x228] ;  /* 0x00008a00ff1a7b82 */ /* 0x001e240000000a00 */
[----:B0-----:R-:W-:-:S04]  /*0220*/  IMAD.WIDE R26, R3, 0x4, R26 ;  /* 0x00000004031a7825 */ /* 0x001fc800078e021a */
[----:B--2---:R-:W-:-:S04]  /*0230*/  FADD R28, R5, 9.9999997473787516356e-06 ;  /* 0x3727c5ac051c7421 */ /* 0x004fc80000000000 */
[----:B------:R-:W0:Y:S01]  /*0240*/  MUFU.SQRT R29, R28 ;  /* 0x0000001c001d7308 */ /* 0x000e220000002000 */
[----:B-1----:R-:W-:Y:S01]  /*0250*/  FADD R25, R7, 9.9999997473787516356e-06 ;  /* 0x3727c5ac07197421 */ /* 0x002fe20000000000 */
[----:B------:R-:W-:-:S06]  /*0260*/  FADD R5, R4, 9.9999997473787516356e-06 ;  /* 0x3727c5ac04057421 */ /* 0x000fcc0000000000 */
[----:B------:R-:W1:Y:S01]  /*0270*/  MUFU.SQRT R24, R5 ;  /* 0x0000000500187308 */ /* 0x000e620000002000 */
[----:B0-----:R-:W-:-:S07]  /*0280*/  FSETP.GT.AND P6, PT, R29, 8.50705917302346158658e+37, PT ;  /* 0x7e8000001d00780b */ /* 0x001fce0003fc4000 */
[----:B------:R-:W0:Y:S01]  /*0290*/  MUFU.SQRT R25, R25 ;  /* 0x0000001900197308 */ /* 0x000e220000002000 */
[----:B------:R-:W-:Y:S01]  /*02a0*/  FSETP.GEU.AND P3, PT, R29, 1.175494350822287508e-38, PT ;  /* 0x008000001d00780b */ /* 0x000fe20003f6e000 */
[----:B------:R-:W-:-:S05]  /*02b0*/  IMAD.MOV.U32 R4, RZ, RZ, 0x3e800000 ;  /* 0x3e800000ff047424 */ /* 0x000fca00078e00ff */
[----:B------:R-:W-:Y:S02]  /*02c0*/  FSEL R7, R4, 1, P6 ;  /* 0x3f80000004077808 */ /* 0x000fe40003000000 */
[----:B-1----:R-:W-:Y:S01]  /*02d0*/  FSETP.GT.AND P4, PT, R24, 8.50705917302346158658e+37, PT ;  /* 0x7e8000001800780b */ /* 0x002fe20003f84000 */
[----:B------:R-:W-:Y:S01]  /*02e0*/  @P6 FMUL R29, R29, 0.25 ;  /* 0x3e8000001d1d6820 */ /* 0x000fe20000400000 */
[----:B0-----:R-:W-:-:S03]  /*02f0*/  FSETP.GT.AND P6, PT, R25, 8.50705917302346158658e+37, PT ;  /* 0x7e8000001900780b */ /* 0x001fc60003fc4000 */
[----:B------:R-:W-:Y:S01]  /*0300*/  @!P3 FMUL R29, R29, 16777216 ;  /* 0x4b8000001d1db820 */ /* 0x000fe20000400000 */
[----:B------:R-:W-:Y:S01]  /*0310*/  @!P3 FMUL R7, R7, 16777216 ;  /* 0x4b8000000707b820 */ /* 0x000fe20000400000 */
[C---:B------:R-:W-:Y:S02]  /*0320*/  FSETP.GEU.AND P5, PT, R24.reuse, 1.175494350822287508e-38, PT ;  /* 0x008000001800780b */ /* 0x040fe40003fae000 */
[C---:B------:R-:W-:Y:S01]  /*0330*/  FSETP.GEU.AND P3, PT, R25.reuse, 1.175494350822287508e-38, PT ;  /* 0x008000001900780b */ /* 0x040fe20003f6e000 */
[----:B-----5:R0:W1:Y:S03]  /*0340*/  MUFU.RCP R22, R29 ;  /* 0x0000001d00167308 */ /* 0x0200660000001000 */
[----:B------:R-:W-:Y:S02]  /*0350*/  @P4 FMUL R24, R24, 0.25 ;  /* 0x3e80000018184820 */ /* 0x000fe40000400000 */
[----:B------:R-:W-:Y:S01]  /*0360*/  @P6 FMUL R25, R25, 0.25 ;  /* 0x3e80000019196820 */ /* 0x000fe20000400000 */
[----:B---3--:R-:W-:Y:S01]  /*0370*/  FADD R5, -R15, R19 ;  /* 0x000000130f057221 */ /* 0x008fe20000000100 */
[----:B0-----:R-:W0:Y:S03]  /*0380*/  LDC.64 R28, c[0x0][0x230] ;  /* 0x00008c00ff1c7b82 */ /* 0x001e260000000a00 */
[----:B------:R-:W-:-:S02]  /*0390*/  @!P5 FMUL R24, R24, 16777216 ;  /* 0x4b8000001818d820 */ /* 0x000fc40000400000 */
[----:B------:R-:W-:Y:S01]  /*03a0*/  @!P3 FMUL R25, R25, 16777216 ;  /* 0x4b8000001919b820 */ /* 0x000fe20000400000 */
[----:B----4-:R-:W-:-:S03]  /*03b0*/  FADD R19, -R14, R10 ;  /* 0x0000000a0e137221 */ /* 0x010fc60000000100 */
[----:B------:R-:W2:Y:S01]  /*03c0*/  MUFU.RCP R10, R25 ;  /* 0x00000019000a7308 */ /* 0x000ea20000001000 */
[C---:B------:R-:W-:Y:S01]  /*03d0*/  FADD R9, -R13.reuse, R9 ;  /* 0x000000090d097221 */ /* 0x040fe20000000100 */
[----:B------:R-:W-:Y:S01]  /*03e0*/  FADD R17, -R13, R17 ;  /* 0x000000110d117221 */ /* 0x000fe20000000100 */
[----:B------:R-:W-:Y:S01]  /*03f0*/  FADD R18, -R14, R18 ;  /* 0x000000120e127221 */ /* 0x000fe20000000100 */
[----:B------:R-:W-:-:S04]  /*0400*/  FSEL R13, R4, 1, P6 ;  /* 0x3f800000040d7808 */ /* 0x000fc80003000000 */
[----:B------:R-:W3:Y:S01]  /*0410*/  MUFU.RCP R24, R24 ;  /* 0x0000001800187308 */ /* 0x000ee20000001000 */
[----:B-1----:R-:W-:Y:S01]  /*0420*/  FMUL R14, R22, R7 ;  /* 0x00000007160e7220 */ /* 0x002fe20000400000 */
[----:B------:R-:W-:Y:S01]  /*0430*/  FSEL R7, R4, 1, P4 ;  /* 0x3f80000004077808 */ /* 0x000fe20002000000 */
[----:B------:R-:W-:Y:S01]  /*0440*/  @!P3 FMUL R13, R13, 16777216 ;  /* 0x4b8000000d0db820 */ /* 0x000fe20000400000 */
[----:B------:R-:W-:-:S03]  /*0450*/  FADD R11, -R15, R11 ;  /* 0x0000000b0f0b7221 */ /* 0x000fc60000000100 */
[----:B------:R-:W-:Y:S01]  /*0460*/  @!P5 FMUL R7, R7, 16777216 ;  /* 0x4b8000000707d820 */ /* 0x000fe20000400000 */
[----:B--2---:R-:W-:Y:S01]  /*0470*/  FMUL R10, R10, R13 ;  /* 0x0000000d0a0a7220 */ /* 0x004fe20000400000 */
[C---:B------:R-:W-:Y:S01]  /*0480*/  FADD R23, -R12.reuse, R16 ;  /* 0x000000100c177221 */ /* 0x040fe20000000100 */
[----:B------:R-:W-:Y:S01]  /*0490*/  FADD R22, -R12, R8 ;  /* 0x000000080c167221 */ /* 0x000fe20000000100 */
[----:B------:R-:W-:Y:S01]  /*04a0*/  FMUL R16, R14, R9 ;  /* 0x000000090e107220 */ /* 0x000fe20000400000 */
[----:B------:R-:W-:Y:S01]  /*04b0*/  FMUL R5, R10, R5 ;  /* 0x000000050a057220 */ /* 0x000fe20000400000 */
[----:B---3--:R-:W-:Y:S01]  /*04c0*/  FMUL R24, R24, R7 ;  /* 0x0000000718187220 */ /* 0x008fe20000400000 */
[----:B------:R-:W-:Y:S01]  /*04d0*/  FMUL R7, R14, R17 ;  /* 0x000000110e077220 */ /* 0x000fe20000400000 */
[----:B------:R-:W-:Y:S01]  /*04e0*/  FMUL R17, R10, R11 ;  /* 0x0000000b0a117220 */ /* 0x000fe20000400000 */
[----:B------:R-:W-:Y:S02]  /*04f0*/  CS2R R12, SRZ ;  /* 0x00000000000c7805 */ /* 0x000fe4000001ff00 */
[----:B------:R-:W-:-:S02]  /*0500*/  CS2R R14, SRZ ;  /* 0x00000000000e7805 */ /* 0x000fc4000001ff00 */
[----:B------:R-:W-:Y:S02]  /*0510*/  CS2R R8, SRZ ;  /* 0x0000000000087805 */ /* 0x000fe4000001ff00 */
[----:B------:R-:W-:Y:S01]  /*0520*/  CS2R R10, SRZ ;  /* 0x00000000000a7805 */ /* 0x000fe2000001ff00 */
[----:B0-----:R-:W-:Y:S01]  /*0530*/  IMAD.WIDE R28, R3, 0x4, R28 ;  /* 0x00000004031c7825 */ /* 0x001fe200078e021c */
[----:B------:R0:W2:Y:S04]  /*0540*/  @!P2 LDG.E.EL.128 R12, desc[UR6][R26.64] ;  /* 0x000000061a0ca981 */ /* 0x0000a8000c2e1d00 */
[----:B------:R1:W2:Y:S01]  /*0550*/  @!P2 LDG.E.EL.128 R8, desc[UR6][R28.64] ;  /* 0x000000061c08a981 */ /* 0x0002a2000c2e1d00 */
[----:B------:R-:W-:-:S04]  /*0560*/  FADD R6, R6, 9.9999997473787516356e-06 ;  /* 0x3727c5ac06067421 */ /* 0x000fc80000000000 */
[----:B------:R-:W3:Y:S01]  /*0570*/  MUFU.SQRT R25, R6 ;  /* 0x0000000600197308 */ /* 0x000ee20000002000 */
[----:B0-----:R-:W1:Y:S01]  /*0580*/  LDC.64 R26, c[0x0][0x238] ;  /* 0x00008e00ff1a7b82 */ /* 0x001e620000000a00 */
[C---:B---3--:R-:W-:Y:S02]  /*0590*/  FSETP.GT.AND P2, PT, R25.reuse, 8.50705917302346158658e+37, PT ;  /* 0x7e8000001900780b */ /* 0x048fe40003f44000 */
[----:B------:R-:W-:-:S11]  /*05a0*/  FSETP.GEU.AND P3, PT, R25, 1.175494350822287508e-38, PT ;  /* 0x008000001900780b */ /* 0x000fd60003f6e000 */
[----:B------:R-:W-:-:S04]  /*05b0*/  @P2 FMUL R25, R25, 0.25 ;  /* 0x3e80000019192820 */ /* 0x000fc80000400000 */
[----:B------:R-:W-:-:S04]  /*05c0*/  @!P3 FMUL R25, R25, 16777216 ;  /* 0x4b8000001919b820 */ /* 0x000fc80000400000 */
[----:B------:R2:W0:Y:S01]  /*05d0*/  MUFU.RCP R6, R25 ;  /* 0x0000001900067308 */ /* 0x0004220000001000 */
[----:B------:R-:W-:-:S05]  /*05e0*/  FSEL R4, R4, 1, P2 ;  /* 0x3f80000004047808 */ /* 0x000fca0001000000 */
[----:B------:R-:W-:Y:S01]  /*05f0*/  @!P3 FMUL R4, R4, 16777216 ;  /* 0x4b8000000404b820 */ /* 0x000fe20000400000 */
[----:B-1----:R-:W-:-:S04]  /*0600*/  IMAD.WIDE R28, R21, 0x4, R26 ;  /* 0x00000004151c7825 */ /* 0x002fc800078e021a */
[----:B------:R-:W-:-:S04]  /*0610*/  IMAD.WIDE R20, R20, 0x4, R26 ;  /* 0x0000000414147825 */ /* 0x000fc800078e021a */
[-CC-:B--2---:R-:W-:Y:S01]  /*0620*/  FFMA R25, R5, R15.reuse, R11.reuse ;  /* 0x0000000f05197223 */ /* 0x184fe2000000000b */
[----:B------:R-:W-:Y:S01]  /*0630*/  FFMA R11, R17, R15, R11 ;  /* 0x0000000f110b7223 */ /* 0x000fe2000000000b */
[----:B0-----:R-:W-:Y:S01]  /*0640*/  FMUL R17, R6, R4 ;  /* 0x0000000406117220 */ /* 0x001fe20000400000 */
[-CC-:B------:R-:W-:Y:S01]  /*0650*/  FFMA R15, R7, R13.reuse, R9.reuse ;  /* 0x0000000d070f7223 */ /* 0x180fe20000000009 */
[----:B------:R-:W-:Y:S02]  /*0660*/  CS2R R4, SRZ ;  /* 0x0000000000047805 */ /* 0x000fe4000001ff00 */
[----:B------:R-:W-:Y:S01]  /*0670*/  CS2R R6, SRZ ;  /* 0x0000000000067805 */ /* 0x000fe2000001ff00 */
[----:B------:R-:W-:Y:S01]  /*0680*/  FFMA R9, R16, R13, R9 ;  /* 0x0000000d10097223 */ /* 0x000fe20000000009 */
[----:B------:R-:W-:-:S04]  /*0690*/  FMUL R13, R17, R19 ;  /* 0x00000013110d7220 */ /* 0x000fc80000400000 */
[----:B------:R0:W2:Y:S02]  /*06a0*/  @P1 LDG.E.EL.128 R4, desc[UR6][R28.64] ;  /* 0x000000061c041981 */ /* 0x0000a4000c2e1d00 */
[----:B0-----:R-:W-:Y:S01]  /*06b0*/  FMUL R29, R17, R18 ;  /* 0x00000012111d7220 */ /* 0x001fe20000400000 */
[----:B------:R-:W-:Y:S02]  /*06c0*/  CS2R R16, SRZ ;  /* 0x0000000000107805 */ /* 0x000fe4000001ff00 */
[----:B------:R-:W-:-:S06]  /*06d0*/  CS2R R18, SRZ ;  /* 0x0000000000127805 */ /* 0x000fcc000001ff00 */
[----:B------:R0:W3:Y:S01]  /*06e0*/  @P0 LDG.E.EL.128 R16, desc[UR6][R20.64] ;  /* 0x0000000614100981 */ /* 0x0000e2000c2e1d00 */
[----:B------:R-:W1:Y:S01]  /*06f0*/  S2UR UR5, SR_CgaCtaId ;  /* 0x00000000000579c3 */ /* 0x000e620000008800 */
[----:B------:R-:W-:Y:S01]  /*0700*/  FMUL R27, R24, R22 ;  /* 0x00000016181b7220 */ /* 0x000fe20000400000 */
[----:B------:R-:W-:-:S03]  /*0710*/  FFMA R13, R13, R14, R10 ;  /* 0x0000000e0d0d7223 */ /* 0x000fc6000000000a */
[----:B------:R-:W-:Y:S01]  /*0720*/  FFMA R27, R27, R12, R8 ;  /* 0x0000000c1b1b7223 */ /* 0x000fe20000000008 */
[----:B------:R-:W-:Y:S01]  /*0730*/  FMUL R23, R24, R23 ;  /* 0x0000001718177220 */ /* 0x000fe20000400000 */
[----:B------:R-:W-:Y:S01]  /*0740*/  UMOV UR4, 0x400 ;  /* 0x0000040000047882 */ /* 0x000fe20000000000 */
[----:B------:R-:W-:Y:S02]  /*0750*/  FFMA R29, R29, R14, R10 ;  /* 0x0000000e1d1d7223 */ /* 0x000fe4000000000a */
[----:B------:R-:W-:Y:S01]  /*0760*/  FFMA R23, R23, R12, R8 ;  /* 0x0000000c17177223 */ /* 0x000fe20000000008 */
[----:B-1----:R-:W-:Y:S01]  /*0770*/  UPRMT UR4, UR5, 0x654, UR4 ;  /* 0x0000065405047896 */ /* 0x002fe20008000004 */
[----:B------:R-:W-:-:S05]  /*0780*/  IMAD.SHL.U32 R10, R0, 0x4, RZ ;  /* 0x00000004000a7824 */ /* 0x000fca00078e00ff */
[----:B------:R-:W-:Y:S02]  /*0790*/  LOP3.LUT R8, R10, 0x1fc, RZ, 0xc0, !PT ;  /* 0x000001fc0a087812 */ /* 0x000fe400078ec0ff */
[C---:B--2---:R-:W-:Y:S01]  /*07a0*/  FSETP.GEU.AND P3, PT, R27.reuse, -R4, PT ;  /* 0x800000041b00720b */ /* 0x044fe20003f6e000 */
[----:B------:R-:W-:Y:S01]  /*07b0*/  FADD R4, R27, R4 ;  /* 0x000000041b047221 */ /* 0x000fe20000000000 */
[C---:B------:R-:W-:Y:S01]  /*07c0*/  FSETP.GEU.AND P2, PT, R9.reuse, -R5, PT ;  /* 0x800000050900720b */ /* 0x040fe20003f4e000 */
[----:B------:R-:W-:Y:S01]  /*07d0*/  FADD R5, R9, R5 ;  /* 0x0000000509057221 */ /* 0x000fe20000000000 */
[C---:B------:R-:W-:Y:S01]  /*07e0*/  FSETP.GEU.AND P1, PT, R13.reuse, -R6, PT ;  /* 0x800000060d00720b */ /* 0x040fe20003f2e000 */
[----:B------:R-:W-:Y:S01]  /*07f0*/  FADD R6, R13, R6 ;  /* 0x000000060d067221 */ /* 0x000fe20000000000 */
[C---:B------:R-:W-:Y:S01]  /*0800*/  FSETP.GEU.AND P0, PT, R11.reuse, -R7, PT ;  /* 0x800000070b00720b */ /* 0x040fe20003f0e000 */
[----:B------:R-:W-:Y:S01]  /*0810*/  FADD R7, R11, R7 ;  /* 0x000000070b077221 */ /* 0x000fe20000000000 */
[----:B------:R-:W-:-:S02]  /*0820*/  LOP3.LUT R9, R0, 0x7f, RZ, 0xc0, !PT ;  /* 0x0000007f00097812 */ /* 0x000fc400078ec0ff */
[----:B------:R-:W-:Y:S02]  /*0830*/  FSEL R4, R4, RZ, P3 ;  /* 0x000000ff04047208 */ /* 0x000fe40001800000 */
[----:B------:R-:W-:Y:S02]  /*0840*/  FSEL R14, R5, RZ, P2 ;  /* 0x000000ff050e7208 */ /* 0x000fe40001000000 */
[----:B------:R-:W-:Y:S02]  /*0850*/  FSEL R6, R6, RZ, P1 ;  /* 0x000000ff06067208 */ /* 0x000fe40000800000 */
[----:B0-----:R-:W-:Y:S02]  /*0860*/  FSEL R20, R7, RZ, P0 ;  /* 0x000000ff07147208 */ /* 0x001fe40000000000 */
[----:B------:R-:W-:Y:S02]  /*0870*/  LEA R9, R9, UR4, 0x2 ;  /* 0x0000000409097c11 */ /* 0x000fe4000f8e10ff */
[C---:B---3--:R-:W-:Y:S01]  /*0880*/  FSETP.GEU.AND P3, PT, R23.reuse, -R16, PT ;  /* 0x800000101700720b */ /* 0x048fe20003f6e000 */
[----:B------:R-:W-:Y:S01]  /*0890*/  FADD R16, R23, R16 ;  /* 0x0000001017107221 */ /* 0x000fe20000000000 */
[C---:B------:R-:W-:Y:S01]  /*08a0*/  FSETP.GEU.AND P2, PT, R15.reuse, -R17, PT ;  /* 0x800000110f00720b */ /* 0x040fe20003f4e000 */
[----:B------:R-:W-:Y:S01]  /*08b0*/  FADD R15, R15, R17 ;  /* 0x000000110f0f7221 */ /* 0x000fe20000000000 */
[C---:B------:R-:W-:Y:S01]  /*08c0*/  FSETP.GEU.AND P1, PT, R29.reuse, -R18, PT ;  /* 0x800000121d00720b */ /* 0x040fe20003f2e000 */
[----:B------:R-:W-:Y:S01]  /*08d0*/  FADD R18, R29, R18 ;  /* 0x000000121d127221 */ /* 0x000fe20000000000 */
[C---:B------:R-:W-:Y:S01]  /*08e0*/  FSETP.GEU.AND P0, PT, R25.reuse, -R19, PT ;  /* 0x800000131900720b */ /* 0x040fe20003f0e000 */
[----:B------:R-:W-:Y:S01]  /*08f0*/  FADD R19, R25, R19 ;  /* 0x0000001319137221 */ /* 0x000fe20000000000 */
[----:B------:R0:W-:Y:S01]  /*0900*/  STS [R9+0x410], R14 ;  /* 0x0004100e09007388 */ /* 0x0001e20000000800 */
[----:B------:R-:W-:-:S02]  /*0910*/  FSEL R16, R16, RZ, P3 ;  /* 0x000000ff10107208 */ /* 0x000fc40001800000 */
[----:B------:R-:W-:Y:S02]  /*0920*/  FSEL R12, R15, RZ, P2 ;  /* 0x000000ff0f0c7208 */ /* 0x000fe40001000000 */
[----:B------:R-:W-:Y:S02]  /*0930*/  FSEL R18, R18, RZ, P1 ;  /* 0x000000ff12127208 */ /* 0x000fe40000800000 */
[----:B0-----:R-:W-:Y:S01]  /*0940*/  FSEL R14, R19, RZ, P0 ;  /* 0x000000ff130e7208 */ /* 0x001fe20000000000 */
[----:B------:R-:W-:Y:S04]  /*0950*/  STS [R9], R4 ;  /* 0x0000000409007388 */ /* 0x000fe80000000800 */
[----:B------:R-:W-:Y:S04]  /*0960*/  STS [R9+0x820], R6 ;  /* 0x0008200609007388 */ /* 0x000fe80000000800 */
[----:B------:R-:W-:Y:S04]  /*0970*/  STS [R9+0xc30], R20 ;  /* 0x000c301409007388 */ /* 0x000fe80000000800 */
[----:B------:R-:W-:Y:S04]  /*0980*/  STS [R9+0x200], R16 ;  /* 0x0002001009007388 */ /* 0x000fe80000000800 */
[----:B------:R-:W-:Y:S04]  /*0990*/  STS [R9+0x610], R12 ;  /* 0x0006100c09007388 */ /* 0x000fe80000000800 */
[----:B------:R-:W-:Y:S04]  /*09a0*/  STS [R9+0xa20], R18 ;  /* 0x000a201209007388 */ /* 0x000fe80000000800 */
[----:B------:R0:W-:Y:S01]  /*09b0*/  STS [R9+0xe30], R14 ;  /* 0x000e300e09007388 */ /* 0x0001e20000000800 */
[----:B------:R-:W-:-:S04]  /*09c0*/  SHF.R.U32.HI R5, RZ, 0x2, R0 ;  /* 0x00000002ff057819 */ /* 0x000fc80000011600 */
[----:B------:R-:W-:-:S05]  /*09d0*/  LOP3.LUT R5, R5, 0x10, RZ, 0xc0, !PT ;  /* 0x0000001005057812 */ /* 0x000fca00078ec0ff */
[----:B------:R-:W-:-:S04]  /*09e0*/  VIADD R5, R5, UR4 ;  /* 0x0000000405057c36 */ /* 0x000fc80008000000 */
[----:B------:R-:W-:Y:S01]  /*09f0*/  IMAD R5, R8, 0x4, R5 ;  /* 0x0000000408057824 */ /* 0x000fe200078e0205 */
[----:B------:R-:W-:Y:S01]  /*0a00*/  BAR.SYNC.DEFER_BLOCKING 0x0 ;  /* 0x0000000000007b1d */ /* 0x000fe20000010000 */
[----:B------:R-:W-:-:S04]  /*0a10*/  LOP3.LUT R11, R10, 0xfc, RZ, 0xc0, !PT ;  /* 0x000000fc0a0b7812 */ /* 0x000fc800078ec0ff */
[----:B------:R-:W-:-:S03]  /*0a20*/  PRMT R2, R11, 0x6540, R2 ;  /* 0x000065400b027816 */ /* 0x000fc60000000002 */
[----:B------:R-:W1:Y:S01]  /*0a30*/  LDC.64 R10, c[0x0][0x240] ;  /* 0x00009000ff0a7b82 */ /* 0x000e620000000a00 */
[----:B------:R-:W-:Y:S02]  /*0a40*/  SHF.R.S32.HI R13, RZ, 0x1f, R2 ;  /* 0x0000001fff0d7819 */ /* 0x000fe40000011402 */
[----:B------:R-:W-:Y:S01]  /*0a50*/  SHF.R.U32.HI R0, RZ, 0x6, R0 ;  /* 0x00000006ff007819 */ /* 0x000fe20000011600 */
[----:B------:R-:W2:Y:S01]  /*0a60*/  LDS.128 R4, [R5] ;  /* 0x0000000005047984 */ /* 0x000ea20000000c00 */
[-C--:B------:R-:W-:Y:S02]  /*0a70*/  LEA.HI R13, R13, R2.reuse, RZ, 0x6 ;  /* 0x000000020d0d7211 */ /* 0x080fe400078f30ff */
[----:B------:R-:W-:Y:S02]  /*0a80*/  SHF.R.S32.HI R15, RZ, 0x1f, R2 ;  /* 0x0000001fff0f7819 */ /* 0x000fe40000011402 */
[----:B------:R-:W-:Y:S01]  /*0a90*/  SGXT.U32 R0, R0, 0x1 ;  /* 0x000000010000781a */ /* 0x000fe20000000000 */
[----:B------:R-:W-:Y:S01]  /*0aa0*/  IMAD.SHL.U32 R13, R13, 0x400, RZ ;  /* 0x000004000d0d7824 */ /* 0x000fe200078e00ff */
[----:B------:R-:W-:-:S02]  /*0ab0*/  LEA.HI R15, R15, R2, RZ, 0x6 ;  /* 0x000000020f0f7211 */ /* 0x000fc400078f30ff */
[----:B------:R-:W-:Y:S02]  /*0ac0*/  LOP3.LUT R0, R0, R3, RZ, 0xfc, !PT ;  /* 0x0000000300007212 */ /* 0x000fe400078efcff */
[----:B------:R-:W-:Y:S02]  /*0ad0*/  LOP3.LUT R3, R8, 0x200, RZ, 0xfc, !PT ;  /* 0x0000020008037812 */ /* 0x000fe400078efcff */
[----:B------:R-:W-:Y:S02]  /*0ae0*/  LOP3.LUT R15, R15, 0xffffffc0, RZ, 0xc0, !PT ;  /* 0xffffffc00f0f7812 */ /* 0x000fe400078ec0ff */
[----:B------:R-:W-:Y:S02]  /*0af0*/  LOP3.LUT R13, R13, 0xffff0000, RZ, 0xc0, !PT ;  /* 0xffff00000d0d7812 */ /* 0x000fe400078ec0ff */
[----:B------:R-:W-:Y:S02]  /*0b00*/  ISETP.GE.AND P0, PT, R2, 0x100, PT ;  /* 0x000001000200780c */ /* 0x000fe40003f06270 */
[----:B0-----:R-:W-:-:S02]  /*0b10*/  LOP3.LUT R9, R0, 0x2, RZ, 0xfc, !PT ;  /* 0x0000000200097812 */ /* 0x001fc400078efcff */
[----:B------:R-:W-:Y:S02]  /*0b20*/  SHF.R.U32.HI R3, RZ, 0x4, R3 ;  /* 0x00000004ff037819 */ /* 0x000fe40000011603 */
[----:B------:R-:W-:Y:S02]  /*0b30*/  IADD3 R13, R13, R2, -R15 ;  /* 0x000000020d0d7210 */ /* 0x000fe40007ffe80f */
[C---:B------:R-:W-:Y:S02]  /*0b40*/  ISETP.LT.AND P1, PT, R0.reuse, 0x400, !P0 ;  /* 0x000004000000780c */ /* 0x040fe40004721270 */
[----:B------:R-:W-:Y:S02]  /*0b50*/  ISETP.LT.AND P0, PT, R9, 0x400, !P0 ;  /* 0x000004000900780c */ /* 0x000fe40004701270 */
[----:B------:R-:W-:Y:S01]  /*0b60*/  LOP3.LUT R2, R3, 0x30, RZ, 0xc0, !PT ;  /* 0x0000003003027812 */ /* 0x000fe200078ec0ff */
[----:B------:R-:W-:-:S04]  /*0b70*/  IMAD R3, R0, 0x40, R13 ;  /* 0x0000004000037824 */ /* 0x000fc800078e020d */
[----:B------:R-:W-:Y:S02]  /*0b80*/  VIADD R15, R2, UR4 ;  /* 0x00000004020f7c36 */ /* 0x000fe40008000000 */
[----:B-1----:R-:W-:-:S05]  /*0b90*/  IMAD.WIDE R2, R3, 0x4, R10 ;  /* 0x0000000403027825 */ /* 0x002fca00078e020a */
[----:B--2---:R0:W-:Y:S01]  /*0ba0*/  @P1 STG.E.128 desc[UR6][R2.64], R4 ;  /* 0x0000000402001986 */ /* 0x0041e2000c101d06 */
[----:B------:R-:W-:Y:S01]  /*0bb0*/  IMAD R15, R8, 0x4, R15 ;  /* 0x00000004080f7824 */ /* 0x000fe200078e020f */
[----:B0-----:R-:W-:Y:S06]  /*0bc0*/  @!P0 EXIT ;  /* 0x000000000000894d */ /* 0x001fec0003800000 */
[----:B0-----:R-:W0:Y:S01]  /*0bd0*/  LDS.128 R4, [R15+0x800] ;  /* 0x000800000f047984 */ /* 0x001e220000000c00 */
[----:B------:R-:W-:-:S04]  /*0be0*/  IMAD R9, R9, 0x40, R13 ;  /* 0x0000004009097824 */ /* 0x000fc800078e020d */
[----:B------:R-:W-:-:S05]  /*0bf0*/  IMAD.WIDE R10, R9, 0x4, R10 ;  /* 0x00000004090a7825 */ /* 0x000fca00078e020a */
[----:B0-----:R-:W-:Y:S01]  /*0c00*/  STG.E.128 desc[UR6][R10.64], R4 ;  /* 0x000000040a007986 */ /* 0x001fe2000c101d06 */
[----:B------:R-:W-:Y:S05]  /*0c10*/  EXIT ;  /* 0x000000000000794d */ /* 0x000fea0003800000 */
.L_x_0:
[----:B------:R-:W-:-:S00]  /*0c20*/  BRA `(.L_x_0) ;  /* 0xfffffffc00fc7947 */ /* 0x000fc0000383ffff */
[----:B------:R-:W-:-:S00]  /*0c30*/  NOP ;  /* 0x0000000000007918 */ /* 0x000fc00000000000 */
        /* <DEDUP_REMOVED lines=12> */
.L_x_1:


//--------------------- .nv.global.init           --------------------------
	.section	.nv.global.init,"aw",@progbits
.nv.global.init:
	.type		_$_str,@object
	.size		_$_str,(_$_str_$_2 - _$_str)
_$_str:
        /*0000*/ 	.byte	0x5f, 0x5f, 0x43, 0x55, 0x44, 0x41, 0x5f, 0x46, 0x54, 0x5a, 0x00
	.type		_$_str_$_2,@object
	.size		_$_str_$_2,(.L_1 - _$_str_$_2)
_$_str_$_2:
        /*000b*/ 	.byte	0x5f, 0x5f, 0x43, 0x55, 0x44, 0x41, 0x5f, 0x50, 0x52, 0x45, 0x43, 0x5f, 0x53, 0x51, 0x52, 0x54
        /*001b*/ 	.byte	0x00
.L_1:


//--------------------- .nv.shared.triton_poi_fused__native_batch_norm_legit_no_training_add_relu_24 --------------------------
	.section	.nv.shared.triton_poi_fused__native_batch_norm_legit_no_training_add_relu_24,"aw",@nobits
	.sectionflags	@""
	.align	16
	.zero		1024


//--------------------- .nv.constant0.triton_poi_fused__native_batch_norm_legit_no_training_add_relu_24 --------------------------
	.section	.nv.constant0.triton_poi_fused__native_batch_norm_legit_no_training_add_relu_24,"a",@progbits
	.sectionflags	@""
	.align	4
.nv.constant0.triton_poi_fused__native_batch_norm_legit_no_training_add_relu_24:
	.zero		592
